//
// Generated by NVIDIA NVVM Compiler
//
// Compiler Build ID: CL-36424714
// Cuda compilation tools, release 13.0, V13.0.88
// Based on NVVM 20.0.0
//

.version 9.0
.target sm_100
.address_size 64

	// .globl	_Z6kernelPfS_S_i

.visible .entry _Z6kernelPfS_S_i(
	.param .u64 .ptr .align 1 _Z6kernelPfS_S_i_param_0,
	.param .u64 .ptr .align 1 _Z6kernelPfS_S_i_param_1,
	.param .u64 .ptr .align 1 _Z6kernelPfS_S_i_param_2,
	.param .u32 _Z6kernelPfS_S_i_param_3
)
{
	.reg .pred 	%p<10>;
	.reg .b32 	%r<40>;
	.reg .b32 	%f<67>;
	.reg .b64 	%rd<67>;

	ld.param.u64 	%rd14, [_Z6kernelPfS_S_i_param_0];
	ld.param.u64 	%rd15, [_Z6kernelPfS_S_i_param_1];
	ld.param.u32 	%r18, [_Z6kernelPfS_S_i_param_3];
	cvta.to.global.u64 	%rd1, %rd15;
	cvta.to.global.u64 	%rd2, %rd14;
	mov.u32 	%r19, %ctaid.y;
	shl.b32 	%r20, %r19, 5;
	mov.u32 	%r21, %tid.y;
	add.s32 	%r1, %r20, %r21;
	mov.u32 	%r22, %ctaid.x;
	shl.b32 	%r23, %r22, 5;
	mov.u32 	%r24, %tid.x;
	add.s32 	%r2, %r23, %r24;
	max.s32 	%r25, %r1, %r2;
	setp.ge.s32 	%p1, %r25, %r18;
	@%p1 bra 	$L__BB0_13;
	mul.lo.s32 	%r3, %r18, %r1;
	and.b32  	%r4, %r18, 7;
	setp.lt.u32 	%p2, %r18, 8;
	mov.f32 	%f66, 0f00000000;
	mov.b32 	%r38, 0;
	@%p2 bra 	$L__BB0_4;
	and.b32  	%r38, %r18, 2147483640;
	neg.s32 	%r36, %r38;
	mul.wide.s32 	%rd16, %r18, 4;
	add.s64 	%rd3, %rd1, %rd16;
	shl.b32 	%r7, %r18, 3;
	mul.wide.s32 	%rd17, %r18, 8;
	add.s64 	%rd4, %rd1, %rd17;
	mul.wide.s32 	%rd18, %r18, 12;
	add.s64 	%rd5, %rd1, %rd18;
	mul.wide.s32 	%rd19, %r18, 16;
	add.s64 	%rd6, %rd1, %rd19;
	mul.wide.s32 	%rd20, %r18, 20;
	add.s64 	%rd7, %rd1, %rd20;
	mul.wide.s32 	%rd21, %r18, 24;
	add.s64 	%rd8, %rd1, %rd21;
	mul.wide.s32 	%rd22, %r18, 28;
	add.s64 	%rd9, %rd1, %rd22;
	mul.wide.u32 	%rd23, %r3, 4;
	add.s64 	%rd24, %rd23, %rd2;
	add.s64 	%rd66, %rd24, 16;
	mov.f32 	%f66, 0f00000000;
	mov.u32 	%r35, %r2;
$L__BB0_3:
	.pragma "nounroll";
	mul.wide.s32 	%rd25, %r35, 4;
	add.s64 	%rd26, %rd3, %rd25;
	add.s64 	%rd27, %rd4, %rd25;
	add.s64 	%rd28, %rd5, %rd25;
	add.s64 	%rd29, %rd6, %rd25;
	add.s64 	%rd30, %rd7, %rd25;
	add.s64 	%rd31, %rd8, %rd25;
	add.s64 	%rd32, %rd9, %rd25;
	add.s64 	%rd33, %rd1, %rd25;
	ld.global.f32 	%f16, [%rd66+-16];
	ld.global.f32 	%f17, [%rd33];
	fma.rn.f32 	%f18, %f16, %f17, %f66;
	ld.global.f32 	%f19, [%rd66+-12];
	ld.global.f32 	%f20, [%rd26];
	fma.rn.f32 	%f21, %f19, %f20, %f18;
	ld.global.f32 	%f22, [%rd66+-8];
	ld.global.f32 	%f23, [%rd27];
	fma.rn.f32 	%f24, %f22, %f23, %f21;
	ld.global.f32 	%f25, [%rd66+-4];
	ld.global.f32 	%f26, [%rd28];
	fma.rn.f32 	%f27, %f25, %f26, %f24;
	ld.global.f32 	%f28, [%rd66];
	ld.global.f32 	%f29, [%rd29];
	fma.rn.f32 	%f30, %f28, %f29, %f27;
	ld.global.f32 	%f31, [%rd66+4];
	ld.global.f32 	%f32, [%rd30];
	fma.rn.f32 	%f33, %f31, %f32, %f30;
	ld.global.f32 	%f34, [%rd66+8];
	ld.global.f32 	%f35, [%rd31];
	fma.rn.f32 	%f36, %f34, %f35, %f33;
	ld.global.f32 	%f37, [%rd66+12];
	ld.global.f32 	%f38, [%rd32];
	fma.rn.f32 	%f66, %f37, %f38, %f36;
	add.s32 	%r36, %r36, 8;
	add.s32 	%r35, %r35, %r7;
	add.s64 	%rd66, %rd66, 32;
	setp.ne.s32 	%p3, %r36, 0;
	@%p3 bra 	$L__BB0_3;
$L__BB0_4:
	setp.eq.s32 	%p4, %r4, 0;
	@%p4 bra 	$L__BB0_12;
	and.b32  	%r13, %r18, 3;
	setp.lt.u32 	%p5, %r4, 4;
	@%p5 bra 	$L__BB0_7;
	add.s32 	%r27, %r38, %r3;
	mul.wide.u32 	%rd34, %r27, 4;
	add.s64 	%rd35, %rd2, %rd34;
	ld.global.f32 	%f40, [%rd35];
	mad.lo.s32 	%r28, %r38, %r18, %r2;
	mul.wide.s32 	%rd36, %r28, 4;
	add.s64 	%rd37, %rd1, %rd36;
	ld.global.f32 	%f41, [%rd37];
	fma.rn.f32 	%f42, %f40, %f41, %f66;
	cvt.u64.u32 	%rd38, %r3;
	cvt.u64.u32 	%rd39, %r38;
	add.s64 	%rd40, %rd39, %rd38;
	shl.b64 	%rd41, %rd40, 2;
	add.s64 	%rd42, %rd2, %rd41;
	ld.global.f32 	%f43, [%rd42+4];
	mul.wide.s32 	%rd43, %r18, 4;
	add.s64 	%rd44, %rd37, %rd43;
	ld.global.f32 	%f44, [%rd44];
	fma.rn.f32 	%f45, %f43, %f44, %f42;
	ld.global.f32 	%f46, [%rd42+8];
	add.s64 	%rd45, %rd44, %rd43;
	ld.global.f32 	%f47, [%rd45];
	fma.rn.f32 	%f48, %f46, %f47, %f45;
	ld.global.f32 	%f49, [%rd42+12];
	add.s64 	%rd46, %rd45, %rd43;
	ld.global.f32 	%f50, [%rd46];
	fma.rn.f32 	%f66, %f49, %f50, %f48;
	add.s32 	%r38, %r38, 4;
$L__BB0_7:
	setp.eq.s32 	%p6, %r13, 0;
	@%p6 bra 	$L__BB0_12;
	setp.eq.s32 	%p7, %r13, 1;
	@%p7 bra 	$L__BB0_10;
	add.s32 	%r29, %r38, %r3;
	mul.wide.u32 	%rd47, %r29, 4;
	add.s64 	%rd48, %rd2, %rd47;
	ld.global.f32 	%f52, [%rd48];
	mad.lo.s32 	%r30, %r38, %r18, %r2;
	mul.wide.s32 	%rd49, %r30, 4;
	add.s64 	%rd50, %rd1, %rd49;
	ld.global.f32 	%f53, [%rd50];
	fma.rn.f32 	%f54, %f52, %f53, %f66;
	cvt.u64.u32 	%rd51, %r3;
	cvt.u64.u32 	%rd52, %r38;
	add.s64 	%rd53, %rd52, %rd51;
	shl.b64 	%rd54, %rd53, 2;
	add.s64 	%rd55, %rd2, %rd54;
	ld.global.f32 	%f55, [%rd55+4];
	mul.wide.s32 	%rd56, %r18, 4;
	add.s64 	%rd57, %rd50, %rd56;
	ld.global.f32 	%f56, [%rd57];
	fma.rn.f32 	%f66, %f55, %f56, %f54;
	add.s32 	%r38, %r38, 2;
$L__BB0_10:
	and.b32  	%r31, %r18, 1;
	setp.eq.b32 	%p8, %r31, 1;
	not.pred 	%p9, %p8;
	@%p9 bra 	$L__BB0_12;
	add.s32 	%r32, %r38, %r3;
	mul.wide.u32 	%rd58, %r32, 4;
	add.s64 	%rd59, %rd2, %rd58;
	ld.global.f32 	%f57, [%rd59];
	mad.lo.s32 	%r33, %r38, %r18, %r2;
	mul.wide.s32 	%rd60, %r33, 4;
	add.s64 	%rd61, %rd1, %rd60;
	ld.global.f32 	%f58, [%rd61];
	fma.rn.f32 	%f66, %f57, %f58, %f66;
$L__BB0_12:
	ld.param.u64 	%rd65, [_Z6kernelPfS_S_i_param_2];
	add.s32 	%r34, %r3, %r2;
	cvta.to.global.u64 	%rd62, %rd65;
	mul.wide.s32 	%rd63, %r34, 4;
	add.s64 	%rd64, %rd62, %rd63;
	st.global.f32 	[%rd64], %f66;
$L__BB0_13:
	ret;

}


// ===== COMPILED SASS (sm_100) =====

	.target	sm_100

	.elftype	@"ET_EXEC"


//--------------------- .note.nv.tkinfo           --------------------------
	.section	.note.nv.tkinfo,"",@"SHT_NOTE"
	.sectionflags	@"SHF_NOTE_NV_TKINFO"
	.tkinfo
        /*0018*/ 	.word	0x00000002
        /*0030*/ 	.string	""
        /*0030*/ 	.string	"ptxas"
        /*0030*/ 	.string	"Cuda compilation tools, release 13.0, V13.0.88"
        /*0030*/ 	.string	"Build cuda_13.0.r13.0/compiler.36424714_0"
        /*0030*/ 	.string	"-arch sm_100 -m 64 "



//--------------------- .note.nv.cuinfo           --------------------------
	.section	.note.nv.cuinfo,"",@"SHT_NOTE"
	.sectionflags	@"SHF_NOTE_NV_CUINFO"
        /*0018*/ 	.short	0x0002
        /*001a*/ 	.short	0x0064
        /*001c*/ 	.short	0x0082
	.zero		2


//--------------------- .nv.info                  --------------------------
	.section	.nv.info,"",@"SHT_CUDA_INFO"
	.align	4


	//----- nvinfo : EIATTR_REGCOUNT
	.align		4
        /*0000*/ 	.byte	0x04, 0x2f
        /*0002*/ 	.short	(.L_1 - .L_0)
	.align		4
.L_0:
        /*0004*/ 	.word	index@(_Z6kernelPfS_S_i)
        /*0008*/ 	.word	0x0000001e


	//----- nvinfo : EIATTR_FRAME_SIZE
	.align		4
.L_1:
        /*000c*/ 	.byte	0x04, 0x11
        /*000e*/ 	.short	(.L_3 - .L_2)
	.align		4
.L_2:
        /*0010*/ 	.word	index@(_Z6kernelPfS_S_i)
        /*0014*/ 	.word	0x00000000


	//----- nvinfo : EIATTR_MIN_STACK_SIZE
	.align		4
.L_3:
        /*0018*/ 	.byte	0x04, 0x12
        /*001a*/ 	.short	(.L_5 - .L_4)
	.align		4
.L_4:
        /*001c*/ 	.word	index@(_Z6kernelPfS_S_i)
        /*0020*/ 	.word	0x00000000
.L_5:


//--------------------- .nv.compat                --------------------------
	.section	.nv.compat,"",@"SHT_CUDA_COMPAT_INFO"
	.align	4
        /*0000*/ 	.byte	0x02, 0x09, 0x00, 0x00, 0x02, 0x02, 0x01, 0x00, 0x02, 0x05, 0x05, 0x00, 0x03, 0x07, 0x01, 0x01
        /*0010*/ 	.byte	0x02, 0x03, 0x00, 0x00, 0x02, 0x06, 0x01, 0x00, 0x04, 0x0b, 0x08, 0x00, 0x09, 0x00, 0x00, 0x00
        /*0020*/ 	.byte	0x00, 0x00, 0x00, 0x00


//--------------------- .nv.info._Z6kernelPfS_S_i --------------------------
	.section	.nv.info._Z6kernelPfS_S_i,"",@"SHT_CUDA_INFO"
	.sectionflags	@""
	.align	4


	//----- nvinfo : EIATTR_CUDA_API_VERSION
	.align		4
        /*0000*/ 	.byte	0x04, 0x37
        /*0002*/ 	.short	(.L_7 - .L_6)
.L_6:
        /*0004*/ 	.word	0x00000082


	//----- nvinfo : EIATTR_KPARAM_INFO
	.align		4
.L_7:
        /*0008*/ 	.byte	0x04, 0x17
        /*000a*/ 	.short	(.L_9 - .L_8)
.L_8:
        /*000c*/ 	.word	0x00000000
        /*0010*/ 	.short	0x0003
        /*0012*/ 	.short	0x0018
        /*0014*/ 	.byte	0x00, 0xf0, 0x11, 0x00


	//----- nvinfo : EIATTR_KPARAM_INFO
	.align		4
.L_9:
        /*0018*/ 	.byte	0x04, 0x17
        /*001a*/ 	.short	(.L_11 - .L_10)
.L_10:
        /*001c*/ 	.word	0x00000000
        /*0020*/ 	.short	0x0002
        /*0022*/ 	.short	0x0010
        /*0024*/ 	.byte	0x00, 0xf5, 0x21, 0x00


	//----- nvinfo : EIATTR_KPARAM_INFO
	.align		4
.L_11:
        /*0028*/ 	.byte	0x04, 0x17
        /*002a*/ 	.short	(.L_13 - .L_12)
.L_12:
        /*002c*/ 	.word	0x00000000
        /*0030*/ 	.short	0x0001
        /*0032*/ 	.short	0x0008
        /*0034*/ 	.byte	0x00, 0xf5, 0x21, 0x00


	//----- nvinfo : EIATTR_KPARAM_INFO
	.align		4
.L_13:
        /*0038*/ 	.byte	0x04, 0x17
        /*003a*/ 	.short	(.L_15 - .L_14)
.L_14:
        /*003c*/ 	.word	0x00000000
        /*0040*/ 	.short	0x0000
        /*0042*/ 	.short	0x0000
        /*0044*/ 	.byte	0x00, 0xf5, 0x21, 0x00


	//----- nvinfo : EIATTR_SPARSE_MMA_MASK
	.align		4
.L_15:
        /*0048*/ 	.byte	0x03, 0x50
        /*004a*/ 	.short	0x0000


	//----- nvinfo : EIATTR_MAXREG_COUNT
	.align		4
        /*004c*/ 	.byte	0x03, 0x1b
        /*004e*/ 	.short	0x00ff


	//----- nvinfo : EIATTR_MERCURY_ISA_VERSION
	.align		4
        /*0050*/ 	.byte	0x03, 0x5f
        /*0052*/ 	.short	0x0101


	//----- nvinfo : EIATTR_VRC_CTA_INIT_COUNT
	.align		4
        /*0054*/ 	.byte	0x02, 0x4a
	.zero		1
	.zero		1


	//----- nvinfo : EIATTR_EXIT_INSTR_OFFSETS
	.align		4
        /*0058*/ 	.byte	0x04, 0x1c
        /*005a*/ 	.short	(.L_17 - .L_16)


	//   ....[0]....
.L_16:
        /*005c*/ 	.word	0x000000a0


	//   ....[1]....
        /*0060*/ 	.word	0x00000a70


	//----- nvinfo : EIATTR_CBANK_PARAM_SIZE
	.align		4
.L_17:
        /*0064*/ 	.byte	0x03, 0x19
        /*0066*/ 	.short	0x001c


	//----- nvinfo : EIATTR_PARAM_CBANK
	.align		4
        /*0068*/ 	.byte	0x04, 0x0a
        /*006a*/ 	.short	(.L_19 - .L_18)
	.align		4
.L_18:
        /*006c*/ 	.word	index@(.nv.constant0._Z6kernelPfS_S_i)
        /*0070*/ 	.short	0x0380
        /*0072*/ 	.short	0x001c


	//----- nvinfo : EIATTR_SW_WAR
	.align		4
.L_19:
        /*0074*/ 	.byte	0x04, 0x36
        /*0076*/ 	.short	(.L_21 - .L_20)
.L_20:
        /*0078*/ 	.word	0x00000008
.L_21:


//--------------------- .nv.callgraph             --------------------------
	.section	.nv.callgraph,"",@"SHT_CUDA_CALLGRAPH"
	.align	4
	.sectionentsize	8
	.align		4
        /*0000*/ 	.word	0x00000000
	.align		4
        /*0004*/ 	.word	0xffffffff
	.align		4
        /*0008*/ 	.word	0x00000000
	.align		4
        /*000c*/ 	.word	0xfffffffe
	.align		4
        /*0010*/ 	.word	0x00000000
	.align		4
        /*0014*/ 	.word	0xfffffffd
	.align		4
        /*0018*/ 	.word	0x00000000
	.align		4
        /*001c*/ 	.word	0xfffffffc


//--------------------- .text._Z6kernelPfS_S_i    --------------------------
	.section	.text._Z6kernelPfS_S_i,"ax",@progbits
	.align	128
        .global         _Z6kernelPfS_S_i
        .type           _Z6kernelPfS_S_i,@function
        .size           _Z6kernelPfS_S_i,(.L_x_5 - _Z6kernelPfS_S_i)
        .other          _Z6kernelPfS_S_i,@"STO_CUDA_ENTRY STV_DEFAULT"
_Z6kernelPfS_S_i:
.text._Z6kernelPfS_S_i:
[----:B------:R-:W-:Y:S01]  /*0000*/  LDC R1, c[0x0][0x37c] ;  /* 0x0000df00ff017b82 */ /* 0x000fe20000000800 */
[----:B------:R-:W0:Y:S01]  /*0010*/  S2R R13, SR_CTAID.Y ;  /* 0x00000000000d7919 */ /* 0x000e220000002600 */
[----:B------:R-:W1:Y:S01]  /*0020*/  LDCU UR20, c[0x0][0x398] ;  /* 0x00007300ff1477ac */ /* 0x000e620008000800 */
[----:B------:R-:W0:Y:S01]  /*0030*/  S2R R0, SR_TID.Y ;  /* 0x0000000000007919 */ /* 0x000e220000002200 */
[----:B------:R-:W2:Y:S01]  /*0040*/  S2R R2, SR_CTAID.X ;  /* 0x0000000000027919 */ /* 0x000ea20000002500 */
[----:B------:R-:W2:Y:S01]  /*0050*/  S2R R3, SR_TID.X ;  /* 0x0000000000037919 */ /* 0x000ea20000002100 */
[----:B0-----:R-:W-:Y:S02]  /*0060*/  LEA R13, R13, R0, 0x5 ;  /* 0x000000000d0d7211 */ /* 0x001fe400078e28ff */
[----:B--2---:R-:W-:-:S04]  /*0070*/  LEA R0, R2, R3, 0x5 ;  /* 0x0000000302007211 */ /* 0x004fc800078e28ff */
[----:B------:R-:W-:-:S04]  /*0080*/  VIMNMX R2, PT, PT, R13, R0, !PT ;  /* 0x000000000d027248 */ /* 0x000fc80007fe0100 */
[----:B-1----:R-:W-:-:S13]  /*0090*/  ISETP.GE.AND P0, PT, R2, UR20, PT ;  /* 0x0000001402007c0c */ /* 0x002fda000bf06270 */
[----:B------:R-:W-:Y:S05]  /*00a0*/  @P0 EXIT ;  /* 0x000000000000094d */ /* 0x000fea0003800000 */
[----:B------:R-:W-:Y:S01]  /*00b0*/  UISETP.GE.U32.AND UP0, UPT, UR20, 0x8, UPT ;  /* 0x000000081400788c */ /* 0x000fe2000bf06070 */
[----:B------:R-:W-:Y:S02]  /*00c0*/  HFMA2 R12, -RZ, RZ, 0, 0 ;  /* 0x00000000ff0c7431 */ /* 0x000fe400000001ff */
[----:B------:R-:W-:Y:S01]  /*00d0*/  IMAD R13, R13, UR20, RZ ;  /* 0x000000140d0d7c24 */ /* 0x000fe2000f8e02ff */
[----:B------:R-:W-:Y:S01]  /*00e0*/  UMOV UR4, URZ ;  /* 0x000000ff00047c82 */ /* 0x000fe20008000000 */
[----:B------:R-:W0:Y:S04]  /*00f0*/  LDCU.64 UR18, c[0x0][0x358] ;  /* 0x00006b00ff1277ac */ /* 0x000e280008000a00 */
[----:B------:R-:W-:Y:S05]  /*0100*/  BRA.U !UP0, `(.L_x_0) ;  /* 0x0000000508047547 */ /* 0x000fea000b800000 */
[----:B------:R-:W1:Y:S01]  /*0110*/  LDCU.128 UR24, c[0x0][0x380] ;  /* 0x00007000ff1877ac */ /* 0x000e620008000c00 */
[----:B------:R-:W-:Y:S02]  /*0120*/  MOV R12, RZ ;  /* 0x000000ff000c7202 */ /* 0x000fe40000000f00 */
[----:B------:R-:W-:Y:S01]  /*0130*/  MOV R14, R0 ;  /* 0x00000000000e7202 */ /* 0x000fe20000000f00 */
[----:B------:R-:W-:-:S04]  /*0140*/  ULOP3.LUT UR4, UR20, 0x7ffffff8, URZ, 0xc0, !UPT ;  /* 0x7ffffff814047892 */ /* 0x000fc8000f8ec0ff */
[----:B------:R-:W-:Y:S01]  /*0150*/  UIADD3 UR5, UPT, UPT, -UR4, URZ, URZ ;  /* 0x000000ff04057290 */ /* 0x000fe2000fffe1ff */
[----:B-1----:R-:W-:Y:S01]  /*0160*/  MOV R2, UR24 ;  /* 0x0000001800027c02 */ /* 0x002fe20008000f00 */
[----:B------:R-:W-:Y:S01]  /*0170*/  IMAD.U32 R3, RZ, RZ, UR25 ;  /* 0x00000019ff037e24 */ /* 0x000fe2000f8e00ff */
[----:B------:R-:W-:Y:S02]  /*0180*/  UIMAD.WIDE UR6, UR20, 0x8, UR26 ;  /* 0x00000008140678a5 */ /* 0x000fe4000f8e021a */
[----:B------:R-:W-:Y:S01]  /*0190*/  UIMAD.WIDE UR8, UR20, 0xc, UR26 ;  /* 0x0000000c140878a5 */ /* 0x000fe2000f8e021a */
[----:B------:R-:W-:Y:S01]  /*01a0*/  IMAD.WIDE.U32 R2, R13, 0x4, R2 ;  /* 0x000000040d027825 */ /* 0x000fe200078e0002 */
[----:B------:R-:W-:Y:S02]  /*01b0*/  UIMAD.WIDE UR10, UR20, 0x10, UR26 ;  /* 0x00000010140a78a5 */ /* 0x000fe4000f8e021a */
[----:B------:R-:W-:Y:S01]  /*01c0*/  UIMAD.WIDE UR12, UR20, 0x14, UR26 ;  /* 0x00000014140c78a5 */ /* 0x000fe2000f8e021a */
[----:B------:R-:W-:Y:S01]  /*01d0*/  IADD3 R2, P0, PT, R2, 0x10, RZ ;  /* 0x0000001002027810 */ /* 0x000fe20007f1e0ff */
[----:B------:R-:W-:-:S02]  /*01e0*/  UIMAD.WIDE UR14, UR20, 0x18, UR26 ;  /* 0x00000018140e78a5 */ /* 0x000fc4000f8e021a */
[----:B------:R-:W-:Y:S01]  /*01f0*/  UIMAD.WIDE UR16, UR20, 0x1c, UR26 ;  /* 0x0000001c141078a5 */ /* 0x000fe2000f8e021a */
[----:B------:R-:W-:-:S11]  /*0200*/  IADD3.X R3, PT, PT, RZ, R3, RZ, P0, !PT ;  /* 0x00000003ff037210 */ /* 0x000fd600007fe4ff */
.L_x_1:
[----:B------:R-:W-:Y:S01]  /*0210*/  UIMAD.WIDE UR22, UR20, 0x4, UR26 ;  /* 0x00000004141678a5 */ /* 0x000fe2000f8e021a */
[----:B------:R-:W-:Y:S01]  /*0220*/  MOV R23, 0x4 ;  /* 0x0000000400177802 */ /* 0x000fe20000000f00 */
[----:B------:R-:W-:Y:S01]  /*0230*/  HFMA2 R25, -RZ, RZ, 0, 2.384185791015625e-07 ;  /* 0x00000004ff197431 */ /* 0x000fe200000001ff */
[----:B0-----:R-:W2:Y:S03]  /*0240*/  LDG.E R21, desc[UR18][R2.64+-0x10] ;  /* 0xfffff01202157981 */ /* 0x001ea6000c1e1900 */
[----:B------:R-:W-:Y:S01]  /*0250*/  IMAD.WIDE R22, R14, R23, UR26 ;  /* 0x0000001a0e167e25 */ /* 0x000fe2000f8e0217 */
[----:B------:R-:W-:-:S03]  /*0260*/  MOV R9, UR23 ;  /* 0x0000001700097c02 */ /* 0x000fc60008000f00 */
[----:B------:R-:W-:Y:S01]  /*0270*/  HFMA2 R5, -RZ, RZ, 0, 2.384185791015625e-07 ;  /* 0x00000004ff057431 */ /* 0x000fe200000001ff */
[----:B------:R-:W-:Y:S01]  /*0280*/  MOV R11, 0x4 ;  /* 0x00000004000b7802 */ /* 0x000fe20000000f00 */
[----:B------:R-:W-:Y:S01]  /*0290*/  IMAD.U32 R8, RZ, RZ, UR22 ;  /* 0x00000016ff087e24 */ /* 0x000fe2000f8e00ff */
[----:B------:R-:W3:Y:S03]  /*02a0*/  LDG.E R19, desc[UR18][R2.64+-0xc] ;  /* 0xfffff41202137981 */ /* 0x000ee6000c1e1900 */
[C---:B------:R-:W-:Y:S01]  /*02b0*/  IMAD.WIDE R8, R14.reuse, 0x4, R8 ;  /* 0x000000040e087825 */ /* 0x040fe200078e0208 */
[----:B------:R-:W2:Y:S03]  /*02c0*/  LDG.E R22, desc[UR18][R22.64] ;  /* 0x0000001216167981 */ /* 0x000ea6000c1e1900 */
[C---:B------:R-:W-:Y:S01]  /*02d0*/  IMAD.WIDE R24, R14.reuse, R25, UR6 ;  /* 0x000000060e187e25 */ /* 0x040fe2000f8e0219 */
[----:B------:R0:W3:Y:S03]  /*02e0*/  LDG.E R20, desc[UR18][R8.64] ;  /* 0x0000001208147981 */ /* 0x0000e6000c1e1900 */
[----:B------:R-:W-:Y:S01]  /*02f0*/  IMAD.WIDE R10, R14, R11, UR8 ;  /* 0x000000080e0a7e25 */ /* 0x000fe2000f8e020b */
[----:B------:R-:W4:Y:S04]  /*0300*/  LDG.E R18, desc[UR18][R24.64] ;  /* 0x0000001218127981 */ /* 0x000f28000c1e1900 */
[----:B------:R-:W4:Y:S01]  /*0310*/  LDG.E R17, desc[UR18][R2.64+-0x8] ;  /* 0xfffff81202117981 */ /* 0x000f22000c1e1900 */
[----:B------:R-:W-:-:S02]  /*0320*/  IMAD.MOV.U32 R7, RZ, RZ, 0x4 ;  /* 0x00000004ff077424 */ /* 0x000fc400078e00ff */
[C---:B------:R-:W-:Y:S01]  /*0330*/  IMAD.WIDE R4, R14.reuse, R5, UR10 ;  /* 0x0000000a0e047e25 */ /* 0x040fe2000f8e0205 */
[----:B------:R1:W5:Y:S03]  /*0340*/  LDG.E R16, desc[UR18][R10.64] ;  /* 0x000000120a107981 */ /* 0x000366000c1e1900 */
[----:B------:R-:W-:Y:S01]  /*0350*/  HFMA2 R27, -RZ, RZ, 0, 2.384185791015625e-07 ;  /* 0x00000004ff1b7431 */ /* 0x000fe200000001ff */
[----:B0-----:R-:W-:Y:S01]  /*0360*/  MOV R9, 0x4 ;  /* 0x0000000400097802 */ /* 0x001fe20000000f00 */
[----:B------:R-:W5:Y:S01]  /*0370*/  LDG.E R15, desc[UR18][R2.64+-0x4] ;  /* 0xfffffc12020f7981 */ /* 0x000f62000c1e1900 */
[----:B------:R-:W-:-:S03]  /*0380*/  IMAD.WIDE R6, R14, R7, UR12 ;  /* 0x0000000c0e067e25 */ /* 0x000fc6000f8e0207 */
[----:B------:R0:W5:Y:S01]  /*0390*/  LDG.E R4, desc[UR18][R4.64] ;  /* 0x0000001204047981 */ /* 0x000162000c1e1900 */
[----:B------:R-:W-:-:S03]  /*03a0*/  IMAD.WIDE R8, R14, R9, UR14 ;  /* 0x0000000e0e087e25 */ /* 0x000fc6000f8e0209 */
[----:B------:R-:W5:Y:S01]  /*03b0*/  LDG.E R23, desc[UR18][R2.64] ;  /* 0x0000001202177981 */ /* 0x000f62000c1e1900 */
[----:B-1----:R-:W-:-:S03]  /*03c0*/  IMAD.WIDE R10, R14, R27, UR16 ;  /* 0x000000100e0a7e25 */ /* 0x002fc6000f8e021b */
[----:B------:R-:W5:Y:S04]  /*03d0*/  LDG.E R7, desc[UR18][R6.64] ;  /* 0x0000001206077981 */ /* 0x000f68000c1e1900 */
[----:B------:R-:W5:Y:S04]  /*03e0*/  LDG.E R24, desc[UR18][R2.64+0x4] ;  /* 0x0000041202187981 */ /* 0x000f68000c1e1900 */
[----:B------:R-:W5:Y:S04]  /*03f0*/  LDG.E R8, desc[UR18][R8.64] ;  /* 0x0000001208087981 */ /* 0x000f68000c1e1900 */
[----:B------:R-:W5:Y:S04]  /*0400*/  LDG.E R25, desc[UR18][R2.64+0x8] ;  /* 0x0000081202197981 */ /* 0x000f68000c1e1900 */
[----:B------:R-:W5:Y:S04]  /*0410*/  LDG.E R10, desc[UR18][R10.64] ;  /* 0x000000120a0a7981 */ /* 0x000f68000c1e1900 */
[----:B------:R1:W5:Y:S01]  /*0420*/  LDG.E R27, desc[UR18][R2.64+0xc] ;  /* 0x00000c12021b7981 */ /* 0x000362000c1e1900 */
[----:B------:R-:W-:-:S04]  /*0430*/  UIADD3 UR5, UPT, UPT, UR5, 0x8, URZ ;  /* 0x0000000805057890 */ /* 0x000fc8000fffe0ff */
[----:B------:R-:W-:Y:S01]  /*0440*/  UISETP.NE.AND UP0, UPT, UR5, URZ, UPT ;  /* 0x000000ff0500728c */ /* 0x000fe2000bf05270 */
[----:B0-----:R-:W-:Y:S02]  /*0450*/  MOV R5, UR20 ;  /* 0x0000001400057c02 */ /* 0x001fe40008000f00 */
[----:B-1----:R-:W-:-:S03]  /*0460*/  IADD3 R2, P0, PT, R2, 0x20, RZ ;  /* 0x0000002002027810 */ /* 0x002fc60007f1e0ff */
[----:B------:R-:W-:Y:S01]  /*0470*/  IMAD R14, R5, 0x8, R14 ;  /* 0x00000008050e7824 */ /* 0x000fe200078e020e */
[----:B------:R-:W-:Y:S01]  /*0480*/  IADD3.X R3, PT, PT, RZ, R3, RZ, P0, !PT ;  /* 0x00000003ff037210 */ /* 0x000fe200007fe4ff */
[----:B--2---:R-:W-:-:S04]  /*0490*/  FFMA R22, R21, R22, R12 ;  /* 0x0000001615167223 */ /* 0x004fc8000000000c */
[----:B---3--:R-:W-:-:S04]  /*04a0*/  FFMA R20, R19, R20, R22 ;  /* 0x0000001413147223 */ /* 0x008fc80000000016 */
[----:B----4-:R-:W-:-:S04]  /*04b0*/  FFMA R18, R17, R18, R20 ;  /* 0x0000001211127223 */ /* 0x010fc80000000014 */
[----:B-----5:R-:W-:-:S04]  /*04c0*/  FFMA R16, R15, R16, R18 ;  /* 0x000000100f107223 */ /* 0x020fc80000000012 */
[----:B------:R-:W-:-:S04]  /*04d0*/  FFMA R23, R23, R4, R16 ;  /* 0x0000000417177223 */ /* 0x000fc80000000010 */
[----:B------:R-:W-:-:S04]  /*04e0*/  FFMA R24, R24, R7, R23 ;  /* 0x0000000718187223 */ /* 0x000fc80000000017 */
[----:B------:R-:W-:-:S04]  /*04f0*/  FFMA R8, R25, R8, R24 ;  /* 0x0000000819087223 */ /* 0x000fc80000000018 */
[----:B------:R-:W-:Y:S01]  /*0500*/  FFMA R12, R27, R10, R8 ;  /* 0x0000000a1b0c7223 */ /* 0x000fe20000000008 */
[----:B------:R-:W-:Y:S06]  /*0510*/  BRA.U UP0, `(.L_x_1) ;  /* 0xfffffffd003c7547 */ /* 0x000fec000b83ffff */
.L_x_0:
[----:B------:R-:W-:-:S04]  /*0520*/  ULOP3.LUT UR6, UR20, 0x7, URZ, 0xc0, !UPT ;  /* 0x0000000714067892 */ /* 0x000fc8000f8ec0ff */
[----:B------:R-:W-:-:S09]  /*0530*/  UISETP.NE.AND UP0, UPT, UR6, URZ, UPT ;  /* 0x000000ff0600728c */ /* 0x000fd2000bf05270 */
[----:B------:R-:W-:Y:S05]  /*0540*/  BRA.U !UP0, `(.L_x_2) ;  /* 0x0000000508387547 */ /* 0x000fea000b800000 */
[----:B------:R-:W-:Y:S02]  /*0550*/  UISETP.GE.U32.AND UP0, UPT, UR6, 0x4, UPT ;  /* 0x000000040600788c */ /* 0x000fe4000bf06070 */
[----:B------:R-:W-:-:S04]  /*0560*/  ULOP3.LUT UR5, UR20, 0x3, URZ, 0xc0, !UPT ;  /* 0x0000000314057892 */ /* 0x000fc8000f8ec0ff */
[----:B------:R-:W-:-:S03]  /*0570*/  UISETP.NE.AND UP1, UPT, UR5, URZ, UPT ;  /* 0x000000ff0500728c */ /* 0x000fc6000bf25270 */
[----:B------:R-:W-:Y:S08]  /*0580*/  BRA.U !UP0, `(.L_x_3) ;  /* 0x00000001087c7547 */ /* 0x000ff0000b800000 */
[----:B------:R-:W1:Y:S01]  /*0590*/  LDC.64 R6, c[0x0][0x388] ;  /* 0x0000e200ff067b82 */ /* 0x000e620000000a00 */
[----:B------:R-:W2:Y:S01]  /*05a0*/  LDCU.64 UR6, c[0x0][0x380] ;  /* 0x00007000ff0677ac */ /* 0x000ea20008000a00 */
[----:B------:R-:W-:Y:S01]  /*05b0*/  MOV R9, UR4 ;  /* 0x0000000400097c02 */ /* 0x000fe20008000f00 */
[----:B------:R-:W-:Y:S01]  /*05c0*/  IMAD.U32 R11, RZ, RZ, UR20 ;  /* 0x00000014ff0b7e24 */ /* 0x000fe2000f8e00ff */
[C---:B------:R-:W-:Y:S02]  /*05d0*/  IADD3 R3, PT, PT, R13.reuse, UR4, RZ ;  /* 0x000000040d037c10 */ /* 0x040fe4000fffe0ff */
[----:B------:R-:W-:Y:S01]  /*05e0*/  IADD3 R10, P0, PT, R13, UR4, RZ ;  /* 0x000000040d0a7c10 */ /* 0x000fe2000ff1e0ff */
[----:B------:R-:W-:Y:S01]  /*05f0*/  IMAD R9, R9, UR20, R0 ;  /* 0x0000001409097c24 */ /* 0x000fe2000f8e0200 */
[----:B------:R-:W3:Y:S01]  /*0600*/  LDC.64 R4, c[0x0][0x380] ;  /* 0x0000e000ff047b82 */ /* 0x000ee20000000a00 */
[----:B------:R-:W-:Y:S02]  /*0610*/  MOV R15, UR20 ;  /* 0x00000014000f7c02 */ /* 0x000fe40008000f00 */
[----:B-1----:R-:W-:Y:S01]  /*0620*/  IMAD.WIDE R6, R9, 0x4, R6 ;  /* 0x0000000409067825 */ /* 0x002fe200078e0206 */
[----:B------:R-:W-:-:S05]  /*0630*/  MOV R9, UR20 ;  /* 0x0000001400097c02 */ /* 0x000fca0008000f00 */
[----:B------:R-:W-:Y:S02]  /*0640*/  IMAD.WIDE R8, R9, 0x4, R6 ;  /* 0x0000000409087825 */ /* 0x000fe400078e0206 */
[----:B0-----:R-:W4:Y:S02]  /*0650*/  LDG.E R6, desc[UR18][R6.64] ;  /* 0x0000001206067981 */ /* 0x001f24000c1e1900 */
[----:B---3--:R-:W-:Y:S01]  /*0660*/  IMAD.WIDE.U32 R4, R3, 0x4, R4 ;  /* 0x0000000403047825 */ /* 0x008fe200078e0004 */
[----:B------:R-:W-:Y:S01]  /*0670*/  IADD3.X R3, PT, PT, RZ, RZ, RZ, P0, !PT ;  /* 0x000000ffff037210 */ /* 0x000fe200007fe4ff */
[----:B------:R-:W3:Y:S01]  /*0680*/  LDG.E R17, desc[UR18][R8.64] ;  /* 0x0000001208117981 */ /* 0x000ee2000c1e1900 */
[----:B--2---:R-:W-:-:S03]  /*0690*/  LEA R2, P0, R10, UR6, 0x2 ;  /* 0x000000060a027c11 */ /* 0x004fc6000f8010ff */
[----:B------:R-:W4:Y:S01]  /*06a0*/  LDG.E R5, desc[UR18][R4.64] ;  /* 0x0000001204057981 */ /* 0x000f22000c1e1900 */
[----:B------:R-:W-:Y:S01]  /*06b0*/  LEA.HI.X R3, R10, UR7, R3, 0x2, P0 ;  /* 0x000000070a037c11 */ /* 0x000fe200080f1403 */
[----:B------:R-:W-:-:S04]  /*06c0*/  IMAD.WIDE R10, R11, 0x4, R8 ;  /* 0x000000040b0a7825 */ /* 0x000fc800078e0208 */
[----:B------:R-:W3:Y:S01]  /*06d0*/  LDG.E R16, desc[UR18][R2.64+0x4] ;  /* 0x0000041202107981 */ /* 0x000ee2000c1e1900 */
[----:B------:R-:W-:-:S03]  /*06e0*/  IMAD.WIDE R14, R15, 0x4, R10 ;  /* 0x000000040f0e7825 */ /* 0x000fc600078e020a */
[----:B------:R-:W2:Y:S04]  /*06f0*/  LDG.E R19, desc[UR18][R10.64] ;  /* 0x000000120a137981 */ /* 0x000ea8000c1e1900 */
[----:B------:R-:W2:Y:S04]  /*0700*/  LDG.E R18, desc[UR18][R2.64+0x8] ;  /* 0x0000081202127981 */ /* 0x000ea8000c1e1900 */
[----:B------:R-:W5:Y:S04]  /*0710*/  LDG.E R20, desc[UR18][R2.64+0xc] ;  /* 0x00000c1202147981 */ /* 0x000f68000c1e1900 */
[----:B------:R-:W5:Y:S01]  /*0720*/  LDG.E R14, desc[UR18][R14.64] ;  /* 0x000000120e0e7981 */ /* 0x000f62000c1e1900 */
[----:B------:R-:W-:Y:S01]  /*0730*/  UIADD3 UR4, UPT, UPT, UR4, 0x4, URZ ;  /* 0x0000000404047890 */ /* 0x000fe2000fffe0ff */
[----:B----4-:R-:W-:-:S04]  /*0740*/  FFMA R5, R5, R6, R12 ;  /* 0x0000000605057223 */ /* 0x010fc8000000000c */
[----:B---3--:R-:W-:-:S04]  /*0750*/  FFMA R5, R16, R17, R5 ;  /* 0x0000001110057223 */ /* 0x008fc80000000005 */
[----:B--2---:R-:W-:-:S04]  /*0760*/  FFMA R5, R18, R19, R5 ;  /* 0x0000001312057223 */ /* 0x004fc80000000005 */
[----:B-----5:R-:W-:-:S07]  /*0770*/  FFMA R12, R20, R14, R5 ;  /* 0x0000000e140c7223 */ /* 0x020fce0000000005 */
.L_x_3:
[----:B------:R-:W-:Y:S05]  /*0780*/  BRA.U !UP1, `(.L_x_2) ;  /* 0x0000000109a87547 */ /* 0x000fea000b800000 */
[----:B------:R-:W-:Y:S01]  /*0790*/  UISETP.NE.AND UP0, UPT, UR5, 0x1, UPT ;  /* 0x000000010500788c */ /* 0x000fe2000bf05270 */
[----:B------:R-:W-:Y:S01]  /*07a0*/  IMAD.U32 R7, RZ, RZ, UR4 ;  /* 0x00000004ff077e24 */ /* 0x000fe2000f8e00ff */
[----:B------:R-:W-:Y:S02]  /*07b0*/  ULOP3.LUT UR5, UR20, 0x1, URZ, 0xc0, !UPT ;  /* 0x0000000114057892 */ /* 0x000fe4000f8ec0ff */
[----:B------:R-:W-:Y:S02]  /*07c0*/  MOV R15, UR20 ;  /* 0x00000014000f7c02 */ /* 0x000fe40008000f00 */
[----:B------:R-:W-:Y:S01]  /*07d0*/  UISETP.NE.U32.AND UP1, UPT, UR5, 0x1, UPT ;  /* 0x000000010500788c */ /* 0x000fe2000bf25070 */
[----:B------:R-:W-:-:S04]  /*07e0*/  PLOP3.LUT P1, PT, PT, PT, UP0, 0x80, 0x8 ;  /* 0x000000000008781c */ /* 0x000fc80003f2f008 */
[----:B------:R-:W1:Y:S01]  /*07f0*/  @UP0 LDCU.128 UR8, c[0x0][0x380] ;  /* 0x00007000ff0807ac */ /* 0x000e620008000c00 */
[----:B------:R-:W-:Y:S01]  /*0800*/  PLOP3.LUT P0, PT, PT, PT, UP1, 0x80, 0x8 ;  /* 0x000000000008781c */ /* 0x000fe20003f0f018 */
[----:B------:R-:W2:Y:S04]  /*0810*/  @UP0 LDCU.64 UR6, c[0x0][0x380] ;  /* 0x00007000ff0607ac */ /* 0x000ea80008000a00 */
[----:B------:R-:W3:Y:S03]  /*0820*/  @!UP1 LDCU.128 UR12, c[0x0][0x380] ;  /* 0x00007000ff0c97ac */ /* 0x000ee60008000c00 */
[C---:B------:R-:W-:Y:S02]  /*0830*/  @P1 IADD3 R3, PT, PT, R13.reuse, UR4, RZ ;  /* 0x000000040d031c10 */ /* 0x040fe4000fffe0ff */
[----:B------:R-:W-:Y:S01]  /*0840*/  @P1 IADD3 R6, P2, PT, R13, UR4, RZ ;  /* 0x000000040d061c10 */ /* 0x000fe2000ff5e0ff */
[----:B------:R-:W-:Y:S01]  /*0850*/  @UP0 UIADD3 UR4, UPT, UPT, UR4, 0x2, URZ ;  /* 0x0000000204040890 */ /* 0x000fe2000fffe0ff */
[----:B-1----:R-:W-:-:S02]  /*0860*/  MOV R10, UR8 ;  /* 0x00000008000a7c02 */ /* 0x002fc40008000f00 */
[----:B------:R-:W-:Y:S02]  /*0870*/  MOV R11, UR9 ;  /* 0x00000009000b7c02 */ /* 0x000fe40008000f00 */
[----:B------:R-:W-:Y:S02]  /*0880*/  MOV R4, UR10 ;  /* 0x0000000a00047c02 */ /* 0x000fe40008000f00 */
[----:B------:R-:W-:Y:S01]  /*0890*/  MOV R5, UR11 ;  /* 0x0000000b00057c02 */ /* 0x000fe20008000f00 */
[----:B------:R-:W-:-:S04]  /*08a0*/  @P1 IMAD.WIDE.U32 R10, R3, 0x4, R10 ;  /* 0x00000004030a1825 */ /* 0x000fc800078e000a */
[----:B------:R-:W-:Y:S01]  /*08b0*/  @P1 IMAD R3, R7, UR20, R0 ;  /* 0x0000001407031c24 */ /* 0x000fe2000f8e0200 */
[----:B------:R-:W-:Y:S01]  /*08c0*/  @P1 IADD3.X R7, PT, PT, RZ, RZ, RZ, P2, !PT ;  /* 0x000000ffff071210 */ /* 0x000fe200017fe4ff */
[----:B0-----:R-:W4:Y:S01]  /*08d0*/  @P1 LDG.E R11, desc[UR18][R10.64] ;  /* 0x000000120a0b1981 */ /* 0x001f22000c1e1900 */
[C---:B--2---:R-:W-:Y:S01]  /*08e0*/  @P1 LEA R2, P2, R6.reuse, UR6, 0x2 ;  /* 0x0000000606021c11 */ /* 0x044fe2000f8410ff */
[----:B------:R-:W-:Y:S01]  /*08f0*/  @P1 IMAD.WIDE R4, R3, 0x4, R4 ;  /* 0x0000000403041825 */ /* 0x000fe200078e0204 */
[----:B------:R-:W-:Y:S02]  /*0900*/  MOV R19, UR4 ;  /* 0x0000000400137c02 */ /* 0x000fe40008000f00 */
[----:B------:R-:W-:Y:S01]  /*0910*/  @P1 LEA.HI.X R3, R6, UR7, R7, 0x2, P2 ;  /* 0x0000000706031c11 */ /* 0x000fe200090f1407 */
[----:B---3--:R-:W-:Y:S01]  /*0920*/  IMAD.U32 R6, RZ, RZ, UR12 ;  /* 0x0000000cff067e24 */ /* 0x008fe2000f8e00ff */
[----:B------:R-:W-:Y:S01]  /*0930*/  MOV R7, UR13 ;  /* 0x0000000d00077c02 */ /* 0x000fe20008000f00 */
[----:B------:R-:W-:Y:S01]  /*0940*/  @P1 IMAD.WIDE R14, R15, 0x4, R4 ;  /* 0x000000040f0e1825 */ /* 0x000fe200078e0204 */
[----:B------:R-:W-:Y:S01]  /*0950*/  @!P0 IADD3 R17, PT, PT, R13, UR4, RZ ;  /* 0x000000040d118c10 */ /* 0x000fe2000fffe0ff */
[----:B------:R-:W4:Y:S01]  /*0960*/  @P1 LDG.E R4, desc[UR18][R4.64] ;  /* 0x0000001204041981 */ /* 0x000f22000c1e1900 */
[----:B------:R-:W-:Y:S01]  /*0970*/  MOV R8, UR14 ;  /* 0x0000000e00087c02 */ /* 0x000fe20008000f00 */
[----:B------:R-:W-:Y:S01]  /*0980*/  @!P0 IMAD R19, R19, UR20, R0 ;  /* 0x0000001413138c24 */ /* 0x000fe2000f8e0200 */
[----:B------:R-:W-:Y:S01]  /*0990*/  MOV R9, UR15 ;  /* 0x0000000f00097c02 */ /* 0x000fe20008000f00 */
[----:B------:R-:W-:Y:S01]  /*09a0*/  @!P0 IMAD.WIDE.U32 R6, R17, 0x4, R6 ;  /* 0x0000000411068825 */ /* 0x000fe200078e0006 */
[----:B------:R-:W2:Y:S03]  /*09b0*/  @P1 LDG.E R14, desc[UR18][R14.64] ;  /* 0x000000120e0e1981 */ /* 0x000ea6000c1e1900 */
[----:B------:R-:W-:Y:S01]  /*09c0*/  @!P0 IMAD.WIDE R8, R19, 0x4, R8 ;  /* 0x0000000413088825 */ /* 0x000fe200078e0208 */
[----:B------:R-:W2:Y:S04]  /*09d0*/  @P1 LDG.E R2, desc[UR18][R2.64+0x4] ;  /* 0x0000041202021981 */ /* 0x000ea8000c1e1900 */
[----:B------:R-:W3:Y:S04]  /*09e0*/  @!P0 LDG.E R7, desc[UR18][R6.64] ;  /* 0x0000001206078981 */ /* 0x000ee8000c1e1900 */
[----:B------:R-:W3:Y:S01]  /*09f0*/  @!P0 LDG.E R8, desc[UR18][R8.64] ;  /* 0x0000001208088981 */ /* 0x000ee2000c1e1900 */
[----:B----4-:R-:W-:-:S04]  /*0a00*/  @P1 FFMA R11, R11, R4, R12 ;  /* 0x000000040b0b1223 */ /* 0x010fc8000000000c */
[----:B--2---:R-:W-:-:S04]  /*0a10*/  @P1 FFMA R12, R2, R14, R11 ;  /* 0x0000000e020c1223 */ /* 0x004fc8000000000b */
[----:B---3--:R-:W-:-:S07]  /*0a20*/  @!P0 FFMA R12, R7, R8, R12 ;  /* 0x00000008070c8223 */ /* 0x008fce000000000c */
.L_x_2:
[----:B------:R-:W1:Y:S01]  /*0a30*/  LDC.64 R2, c[0x0][0x390] ;  /* 0x0000e400ff027b82 */ /* 0x000e620000000a00 */
[----:B------:R-:W-:-:S05]  /*0a40*/  IADD3 R13, PT, PT, R0, R13, RZ ;  /* 0x0000000d000d7210 */ /* 0x000fca0007ffe0ff */
[----:B-1----:R-:W-:-:S05]  /*0a50*/  IMAD.WIDE R2, R13, 0x4, R2 ;  /* 0x000000040d027825 */ /* 0x002fca00078e0202 */
[----:B0-----:R-:W-:Y:S01]  /*0a60*/  STG.E desc[UR18][R2.64], R12 ;  /* 0x0000000c02007986 */ /* 0x001fe2000c101912 */
[----:B------:R-:W-:Y:S05]  /*0a70*/  EXIT ;  /* 0x000000000000794d */ /* 0x000fea0003800000 */
.L_x_4:
[----:B------:R-:W-:-:S00]  /*0a80*/  BRA `(.L_x_4) ;  /* 0xfffffffc00fc7947 */ /* 0x000fc0000383ffff */
[----:B------:R-:W-:-:S00]  /*0a90*/  NOP ;  /* 0x0000000000007918 */ /* 0x000fc00000000000 */
        /* <DEDUP_REMOVED lines=14> */
.L_x_5:


//--------------------- .nv.shared.reserved.0     --------------------------
	.section	.nv.shared.reserved.0,"aw",@nobits
	.weak		__nv_reservedSMEM_offset_0_alias
	.size		__nv_reservedSMEM_offset_0_alias, 0, 64
	.other		__nv_reservedSMEM_offset_0_alias,@"STO_CUDA_RESERVED_SHARED STV_DEFAULT"
__nv_reservedSMEM_offset_0_alias:
	.zero		0
	.zero		64


//--------------------- .nv.constant0._Z6kernelPfS_S_i --------------------------
	.section	.nv.constant0._Z6kernelPfS_S_i,"a",@progbits
	.sectionflags	@""
	.align	4
.nv.constant0._Z6kernelPfS_S_i:
	.zero		924


//--------------------- SYMBOLS --------------------------

	.type		.nv.reservedSmem.offset0,@object
	.size		.nv.reservedSmem.offset0,0x4
